//
// Generated by NVIDIA NVVM Compiler
//
// Compiler Build ID: CL-36424714
// Cuda compilation tools, release 13.0, V13.0.88
// Based on NVVM 20.0.0
//

.version 9.0
.target sm_100
.address_size 64

	// .globl	_Z10count_histPiS_i
// _ZZ8arr_sortPiS_iE5s_idx has been demoted

.visible .entry _Z10count_histPiS_i(
	.param .u64 .ptr .align 1 _Z10count_histPiS_i_param_0,
	.param .u64 .ptr .align 1 _Z10count_histPiS_i_param_1,
	.param .u32 _Z10count_histPiS_i_param_2
)
{
	.reg .pred 	%p<2>;
	.reg .b32 	%r<8>;
	.reg .b64 	%rd<9>;

	ld.param.u64 	%rd1, [_Z10count_histPiS_i_param_0];
	ld.param.u64 	%rd2, [_Z10count_histPiS_i_param_1];
	ld.param.u32 	%r2, [_Z10count_histPiS_i_param_2];
	mov.u32 	%r3, %ctaid.x;
	mov.u32 	%r4, %ntid.x;
	mov.u32 	%r5, %tid.x;
	mad.lo.s32 	%r1, %r3, %r4, %r5;
	setp.ge.s32 	%p1, %r1, %r2;
	@%p1 bra 	$L__BB0_2;
	cvta.to.global.u64 	%rd3, %rd1;
	cvta.to.global.u64 	%rd4, %rd2;
	mul.wide.s32 	%rd5, %r1, 4;
	add.s64 	%rd6, %rd3, %rd5;
	ld.global.u32 	%r6, [%rd6];
	mul.wide.s32 	%rd7, %r6, 4;
	add.s64 	%rd8, %rd4, %rd7;
	atom.global.add.u32 	%r7, [%rd8], 1;
$L__BB0_2:
	ret;

}
	// .globl	_Z8arr_sortPiS_i
.visible .entry _Z8arr_sortPiS_i(
	.param .u64 .ptr .align 1 _Z8arr_sortPiS_i_param_0,
	.param .u64 .ptr .align 1 _Z8arr_sortPiS_i_param_1,
	.param .u32 _Z8arr_sortPiS_i_param_2
)
{
	.reg .pred 	%p<15>;
	.reg .b32 	%r<45>;
	.reg .b64 	%rd<16>;
	// demoted variable
	.shared .align 4 .b8 _ZZ8arr_sortPiS_iE5s_idx[1024];
	ld.param.u64 	%rd5, [_Z8arr_sortPiS_i_param_0];
	ld.param.u64 	%rd4, [_Z8arr_sortPiS_i_param_1];
	ld.param.u32 	%r27, [_Z8arr_sortPiS_i_param_2];
	cvta.to.global.u64 	%rd1, %rd5;
	mov.u32 	%r28, %ctaid.x;
	mov.u32 	%r29, %ntid.x;
	mov.u32 	%r1, %tid.x;
	mad.lo.s32 	%r2, %r28, %r29, %r1;
	setp.ge.s32 	%p1, %r2, %r27;
	@%p1 bra 	$L__BB1_18;
	cvta.to.global.u64 	%rd6, %rd4;
	mul.wide.s32 	%rd7, %r2, 4;
	add.s64 	%rd2, %rd6, %rd7;
	ld.global.u32 	%r31, [%rd2];
	shl.b32 	%r32, %r1, 2;
	mov.u32 	%r33, _ZZ8arr_sortPiS_iE5s_idx;
	add.s32 	%r3, %r33, %r32;
	st.shared.u32 	[%r3], %r31;
	bar.sync 	0;
	or.b32  	%r34, %r2, %r1;
	setp.eq.s32 	%p2, %r34, 0;
	mov.b32 	%r40, 0;
	@%p2 bra 	$L__BB1_5;
	setp.eq.s32 	%p3, %r2, 0;
	setp.ne.s32 	%p4, %r1, 0;
	or.pred  	%p5, %p4, %p3;
	@%p5 bra 	$L__BB1_4;
	ld.global.u32 	%r40, [%rd2+-4];
	bra.uni 	$L__BB1_5;
$L__BB1_4:
	ld.shared.u32 	%r40, [%r3+-4];
$L__BB1_5:
	ld.shared.u32 	%r7, [%r3];
	setp.ge.s32 	%p6, %r40, %r7;
	@%p6 bra 	$L__BB1_18;
	sub.s32 	%r8, %r7, %r40;
	and.b32  	%r9, %r8, 15;
	sub.s32 	%r35, %r40, %r7;
	setp.gt.u32 	%p7, %r35, -16;
	@%p7 bra 	$L__BB1_9;
	and.b32  	%r36, %r8, -16;
	neg.s32 	%r38, %r36;
	add.s64 	%rd3, %rd1, 32;
$L__BB1_8:
	.pragma "nounroll";
	mul.wide.s32 	%rd8, %r40, 4;
	add.s64 	%rd9, %rd3, %rd8;
	st.global.u32 	[%rd9+-32], %r2;
	st.global.u32 	[%rd9+-28], %r2;
	st.global.u32 	[%rd9+-24], %r2;
	st.global.u32 	[%rd9+-20], %r2;
	st.global.u32 	[%rd9+-16], %r2;
	st.global.u32 	[%rd9+-12], %r2;
	st.global.u32 	[%rd9+-8], %r2;
	st.global.u32 	[%rd9+-4], %r2;
	st.global.u32 	[%rd9], %r2;
	st.global.u32 	[%rd9+4], %r2;
	st.global.u32 	[%rd9+8], %r2;
	st.global.u32 	[%rd9+12], %r2;
	st.global.u32 	[%rd9+16], %r2;
	st.global.u32 	[%rd9+20], %r2;
	st.global.u32 	[%rd9+24], %r2;
	st.global.u32 	[%rd9+28], %r2;
	add.s32 	%r40, %r40, 16;
	add.s32 	%r38, %r38, 16;
	setp.ne.s32 	%p8, %r38, 0;
	@%p8 bra 	$L__BB1_8;
$L__BB1_9:
	setp.eq.s32 	%p9, %r9, 0;
	@%p9 bra 	$L__BB1_18;
	and.b32  	%r16, %r8, 7;
	setp.lt.u32 	%p10, %r9, 8;
	@%p10 bra 	$L__BB1_12;
	mul.wide.s32 	%rd10, %r40, 4;
	add.s64 	%rd11, %rd1, %rd10;
	st.global.u32 	[%rd11], %r2;
	st.global.u32 	[%rd11+4], %r2;
	st.global.u32 	[%rd11+8], %r2;
	st.global.u32 	[%rd11+12], %r2;
	st.global.u32 	[%rd11+16], %r2;
	st.global.u32 	[%rd11+20], %r2;
	st.global.u32 	[%rd11+24], %r2;
	st.global.u32 	[%rd11+28], %r2;
	add.s32 	%r40, %r40, 8;
$L__BB1_12:
	setp.eq.s32 	%p11, %r16, 0;
	@%p11 bra 	$L__BB1_18;
	and.b32  	%r19, %r8, 3;
	setp.lt.u32 	%p12, %r16, 4;
	@%p12 bra 	$L__BB1_15;
	mul.wide.s32 	%rd12, %r40, 4;
	add.s64 	%rd13, %rd1, %rd12;
	st.global.u32 	[%rd13], %r2;
	st.global.u32 	[%rd13+4], %r2;
	st.global.u32 	[%rd13+8], %r2;
	st.global.u32 	[%rd13+12], %r2;
	add.s32 	%r40, %r40, 4;
$L__BB1_15:
	setp.eq.s32 	%p13, %r19, 0;
	@%p13 bra 	$L__BB1_18;
	neg.s32 	%r43, %r19;
$L__BB1_17:
	.pragma "nounroll";
	mul.wide.s32 	%rd14, %r40, 4;
	add.s64 	%rd15, %rd1, %rd14;
	st.global.u32 	[%rd15], %r2;
	add.s32 	%r40, %r40, 1;
	add.s32 	%r43, %r43, 1;
	setp.ne.s32 	%p14, %r43, 0;
	@%p14 bra 	$L__BB1_17;
$L__BB1_18:
	ret;

}


// ===== COMPILED SASS (sm_100) =====

	.target	sm_100

	.elftype	@"ET_EXEC"


//--------------------- .note.nv.tkinfo           --------------------------
	.section	.note.nv.tkinfo,"",@"SHT_NOTE"
	.sectionflags	@"SHF_NOTE_NV_TKINFO"
	.tkinfo
        /*0018*/ 	.word	0x00000002
        /*0030*/ 	.string	""
        /*0030*/ 	.string	"ptxas"
        /*0030*/ 	.string	"Cuda compilation tools, release 13.0, V13.0.88"
        /*0030*/ 	.string	"Build cuda_13.0.r13.0/compiler.36424714_0"
        /*0030*/ 	.string	"-arch sm_100 -m 64 "



//--------------------- .note.nv.cuinfo           --------------------------
	.section	.note.nv.cuinfo,"",@"SHT_NOTE"
	.sectionflags	@"SHF_NOTE_NV_CUINFO"
        /*0018*/ 	.short	0x0002
        /*001a*/ 	.short	0x0064
        /*001c*/ 	.short	0x0082
	.zero		2


//--------------------- .nv.info                  --------------------------
	.section	.nv.info,"",@"SHT_CUDA_INFO"
	.align	4


	//----- nvinfo : EIATTR_REGCOUNT
	.align		4
        /*0000*/ 	.byte	0x04, 0x2f
        /*0002*/ 	.short	(.L_1 - .L_0)
	.align		4
.L_0:
        /*0004*/ 	.word	index@(_Z10count_histPiS_i)
        /*0008*/ 	.word	0x0000000a


	//----- nvinfo : EIATTR_FRAME_SIZE
	.align		4
.L_1:
        /*000c*/ 	.byte	0x04, 0x11
        /*000e*/ 	.short	(.L_3 - .L_2)
	.align		4
.L_2:
        /*0010*/ 	.word	index@(_Z10count_histPiS_i)
        /*0014*/ 	.word	0x00000000


	//----- nvinfo : EIATTR_REGCOUNT
	.align		4
.L_3:
        /*0018*/ 	.byte	0x04, 0x2f
        /*001a*/ 	.short	(.L_5 - .L_4)
	.align		4
.L_4:
        /*001c*/ 	.word	index@(_Z8arr_sortPiS_i)
        /*0020*/ 	.word	0x0000000c


	//----- nvinfo : EIATTR_FRAME_SIZE
	.align		4
.L_5:
        /*0024*/ 	.byte	0x04, 0x11
        /*0026*/ 	.short	(.L_7 - .L_6)
	.align		4
.L_6:
        /*0028*/ 	.word	index@(_Z8arr_sortPiS_i)
        /*002c*/ 	.word	0x00000000


	//----- nvinfo : EIATTR_MIN_STACK_SIZE
	.align		4
.L_7:
        /*0030*/ 	.byte	0x04, 0x12
        /*0032*/ 	.short	(.L_9 - .L_8)
	.align		4
.L_8:
        /*0034*/ 	.word	index@(_Z8arr_sortPiS_i)
        /*0038*/ 	.word	0x00000000


	//----- nvinfo : EIATTR_MIN_STACK_SIZE
	.align		4
.L_9:
        /*003c*/ 	.byte	0x04, 0x12
        /*003e*/ 	.short	(.L_11 - .L_10)
	.align		4
.L_10:
        /*0040*/ 	.word	index@(_Z10count_histPiS_i)
        /*0044*/ 	.word	0x00000000
.L_11:


//--------------------- .nv.compat                --------------------------
	.section	.nv.compat,"",@"SHT_CUDA_COMPAT_INFO"
	.align	4
        /*0000*/ 	.byte	0x02, 0x09, 0x00, 0x00, 0x02, 0x02, 0x01, 0x00, 0x02, 0x05, 0x05, 0x00, 0x03, 0x07, 0x01, 0x01
        /*0010*/ 	.byte	0x02, 0x03, 0x00, 0x00, 0x02, 0x06, 0x01, 0x00, 0x04, 0x0b, 0x08, 0x00, 0x09, 0x00, 0x00, 0x00
        /*0020*/ 	.byte	0x00, 0x00, 0x00, 0x00


//--------------------- .nv.info._Z8arr_sortPiS_i --------------------------
	.section	.nv.info._Z8arr_sortPiS_i,"",@"SHT_CUDA_INFO"
	.sectionflags	@""
	.align	4


	//----- nvinfo : EIATTR_CUDA_API_VERSION
	.align		4
        /*0000*/ 	.byte	0x04, 0x37
        /*0002*/ 	.short	(.L_13 - .L_12)
.L_12:
        /*0004*/ 	.word	0x00000082


	//----- nvinfo : EIATTR_KPARAM_INFO
	.align		4
.L_13:
        /*0008*/ 	.byte	0x04, 0x17
        /*000a*/ 	.short	(.L_15 - .L_14)
.L_14:
        /*000c*/ 	.word	0x00000000
        /*0010*/ 	.short	0x0002
        /*0012*/ 	.short	0x0010
        /*0014*/ 	.byte	0x00, 0xf0, 0x11, 0x00


	//----- nvinfo : EIATTR_KPARAM_INFO
	.align		4
.L_15:
        /*0018*/ 	.byte	0x04, 0x17
        /*001a*/ 	.short	(.L_17 - .L_16)
.L_16:
        /*001c*/ 	.word	0x00000000
        /*0020*/ 	.short	0x0001
        /*0022*/ 	.short	0x0008
        /*0024*/ 	.byte	0x00, 0xf5, 0x21, 0x00


	//----- nvinfo : EIATTR_KPARAM_INFO
	.align		4
.L_17:
        /*0028*/ 	.byte	0x04, 0x17
        /*002a*/ 	.short	(.L_19 - .L_18)
.L_18:
        /*002c*/ 	.word	0x00000000
        /*0030*/ 	.short	0x0000
        /*0032*/ 	.short	0x0000
        /*0034*/ 	.byte	0x00, 0xf5, 0x21, 0x00


	//----- nvinfo : EIATTR_SPARSE_MMA_MASK
	.align		4
.L_19:
        /*0038*/ 	.byte	0x03, 0x50
        /*003a*/ 	.short	0x0000


	//----- nvinfo : EIATTR_MAXREG_COUNT
	.align		4
        /*003c*/ 	.byte	0x03, 0x1b
        /*003e*/ 	.short	0x00ff


	//----- nvinfo : EIATTR_NUM_BARRIERS
	.align		4
        /*0040*/ 	.byte	0x02, 0x4c
        /*0042*/ 	.byte	0x01
	.zero		1


	//----- nvinfo : EIATTR_MERCURY_ISA_VERSION
	.align		4
        /*0044*/ 	.byte	0x03, 0x5f
        /*0046*/ 	.short	0x0101


	//----- nvinfo : EIATTR_VRC_CTA_INIT_COUNT
	.align		4
        /*0048*/ 	.byte	0x02, 0x4a
	.zero		1
	.zero		1


	//----- nvinfo : EIATTR_EXIT_INSTR_OFFSETS
	.align		4
        /*004c*/ 	.byte	0x04, 0x1c
        /*004e*/ 	.short	(.L_21 - .L_20)


	//   ....[0]....
.L_20:
        /*0050*/ 	.word	0x00000070


	//   ....[1]....
        /*0054*/ 	.word	0x000001f0


	//   ....[2]....
        /*0058*/ 	.word	0x00000420


	//   ....[3]....
        /*005c*/ 	.word	0x00000540


	//   ....[4]....
        /*0060*/ 	.word	0x000005e0


	//   ....[5]....
        /*0064*/ 	.word	0x00000680


	//----- nvinfo : EIATTR_CRS_STACK_SIZE
	.align		4
.L_21:
        /*0068*/ 	.byte	0x04, 0x1e
        /*006a*/ 	.short	(.L_23 - .L_22)
.L_22:
        /*006c*/ 	.word	0x00000000


	//----- nvinfo : EIATTR_CBANK_PARAM_SIZE
	.align		4
.L_23:
        /*0070*/ 	.byte	0x03, 0x19
        /*0072*/ 	.short	0x0014


	//----- nvinfo : EIATTR_PARAM_CBANK
	.align		4
        /*0074*/ 	.byte	0x04, 0x0a
        /*0076*/ 	.short	(.L_25 - .L_24)
	.align		4
.L_24:
        /*0078*/ 	.word	index@(.nv.constant0._Z8arr_sortPiS_i)
        /*007c*/ 	.short	0x0380
        /*007e*/ 	.short	0x0014


	//----- nvinfo : EIATTR_SW_WAR
	.align		4
.L_25:
        /*0080*/ 	.byte	0x04, 0x36
        /*0082*/ 	.short	(.L_27 - .L_26)
.L_26:
        /*0084*/ 	.word	0x00000008
.L_27:


//--------------------- .nv.info._Z10count_histPiS_i --------------------------
	.section	.nv.info._Z10count_histPiS_i,"",@"SHT_CUDA_INFO"
	.sectionflags	@""
	.align	4


	//----- nvinfo : EIATTR_CUDA_API_VERSION
	.align		4
        /*0000*/ 	.byte	0x04, 0x37
        /*0002*/ 	.short	(.L_29 - .L_28)
.L_28:
        /*0004*/ 	.word	0x00000082


	//----- nvinfo : EIATTR_KPARAM_INFO
	.align		4
.L_29:
        /*0008*/ 	.byte	0x04, 0x17
        /*000a*/ 	.short	(.L_31 - .L_30)
.L_30:
        /*000c*/ 	.word	0x00000000
        /*0010*/ 	.short	0x0002
        /*0012*/ 	.short	0x0010
        /*0014*/ 	.byte	0x00, 0xf0, 0x11, 0x00


	//----- nvinfo : EIATTR_KPARAM_INFO
	.align		4
.L_31:
        /*0018*/ 	.byte	0x04, 0x17
        /*001a*/ 	.short	(.L_33 - .L_32)
.L_32:
        /*001c*/ 	.word	0x00000000
        /*0020*/ 	.short	0x0001
        /*0022*/ 	.short	0x0008
        /*0024*/ 	.byte	0x00, 0xf5, 0x21, 0x00


	//----- nvinfo : EIATTR_KPARAM_INFO
	.align		4
.L_33:
        /*0028*/ 	.byte	0x04, 0x17
        /*002a*/ 	.short	(.L_35 - .L_34)
.L_34:
        /*002c*/ 	.word	0x00000000
        /*0030*/ 	.short	0x0000
        /*0032*/ 	.short	0x0000
        /*0034*/ 	.byte	0x00, 0xf5, 0x21, 0x00


	//----- nvinfo : EIATTR_SPARSE_MMA_MASK
	.align		4
.L_35:
        /*0038*/ 	.byte	0x03, 0x50
        /*003a*/ 	.short	0x0000


	//----- nvinfo : EIATTR_MAXREG_COUNT
	.align		4
        /*003c*/ 	.byte	0x03, 0x1b
        /*003e*/ 	.short	0x00ff


	//----- nvinfo : EIATTR_MERCURY_ISA_VERSION
	.align		4
        /*0040*/ 	.byte	0x03, 0x5f
        /*0042*/ 	.short	0x0101


	//----- nvinfo : EIATTR_VRC_CTA_INIT_COUNT
	.align		4
        /*0044*/ 	.byte	0x02, 0x4a
	.zero		1
	.zero		1


	//----- nvinfo : EIATTR_EXIT_INSTR_OFFSETS
	.align		4
        /*0048*/ 	.byte	0x04, 0x1c
        /*004a*/ 	.short	(.L_37 - .L_36)


	//   ....[0]....
.L_36:
        /*004c*/ 	.word	0x00000070


	//   ....[1]....
        /*0050*/ 	.word	0x00000100


	//----- nvinfo : EIATTR_CBANK_PARAM_SIZE
	.align		4
.L_37:
        /*0054*/ 	.byte	0x03, 0x19
        /*0056*/ 	.short	0x0014


	//----- nvinfo : EIATTR_PARAM_CBANK
	.align		4
        /*0058*/ 	.byte	0x04, 0x0a
        /*005a*/ 	.short	(.L_39 - .L_38)
	.align		4
.L_38:
        /*005c*/ 	.word	index@(.nv.constant0._Z10count_histPiS_i)
        /*0060*/ 	.short	0x0380
        /*0062*/ 	.short	0x0014


	//----- nvinfo : EIATTR_SW_WAR
	.align		4
.L_39:
        /*0064*/ 	.byte	0x04, 0x36
        /*0066*/ 	.short	(.L_41 - .L_40)
.L_40:
        /*0068*/ 	.word	0x00000008
.L_41:


//--------------------- .nv.callgraph             --------------------------
	.section	.nv.callgraph,"",@"SHT_CUDA_CALLGRAPH"
	.align	4
	.sectionentsize	8
	.align		4
        /*0000*/ 	.word	0x00000000
	.align		4
        /*0004*/ 	.word	0xffffffff
	.align		4
        /*0008*/ 	.word	0x00000000
	.align		4
        /*000c*/ 	.word	0xfffffffe
	.align		4
        /*0010*/ 	.word	0x00000000
	.align		4
        /*0014*/ 	.word	0xfffffffd
	.align		4
        /*0018*/ 	.word	0x00000000
	.align		4
        /*001c*/ 	.word	0xfffffffc


//--------------------- .text._Z8arr_sortPiS_i    --------------------------
	.section	.text._Z8arr_sortPiS_i,"ax",@progbits
	.align	128
        .global         _Z8arr_sortPiS_i
        .type           _Z8arr_sortPiS_i,@function
        .size           _Z8arr_sortPiS_i,(.L_x_11 - _Z8arr_sortPiS_i)
        .other          _Z8arr_sortPiS_i,@"STO_CUDA_ENTRY STV_DEFAULT"
_Z8arr_sortPiS_i:
.text._Z8arr_sortPiS_i:
[----:B------:R-:W-:Y:S01]  /*0000*/  LDC R1, c[0x0][0x37c] ;  /* 0x0000df00ff017b82 */ /* 0x000fe20000000800 */
[----:B------:R-:W0:Y:S07]  /*0010*/  S2R R7, SR_TID.X ;  /* 0x0000000000077919 */ /* 0x000e2e0000002100 */
[----:B------:R-:W0:Y:S01]  /*0020*/  S2UR UR4, SR_CTAID.X ;  /* 0x00000000000479c3 */ /* 0x000e220000002500 */
[----:B------:R-:W1:Y:S07]  /*0030*/  LDCU UR5, c[0x0][0x390] ;  /* 0x00007200ff0577ac */ /* 0x000e6e0008000800 */
[----:B------:R-:W0:Y:S02]  /*0040*/  LDC R0, c[0x0][0x360] ;  /* 0x0000d800ff007b82 */ /* 0x000e240000000800 */
[----:B0-----:R-:W-:-:S05]  /*0050*/  IMAD R0, R0, UR4, R7 ;  /* 0x0000000400007c24 */ /* 0x001fca000f8e0207 */
[----:B-1----:R-:W-:-:S13]  /*0060*/  ISETP.GE.AND P0, PT, R0, UR5, PT ;  /* 0x0000000500007c0c */ /* 0x002fda000bf06270 */
[----:B------:R-:W-:Y:S05]  /*0070*/  @P0 EXIT ;  /* 0x000000000000094d */ /* 0x000fea0003800000 */
[----:B------:R-:W0:Y:S01]  /*0080*/  LDC.64 R4, c[0x0][0x388] ;  /* 0x0000e200ff047b82 */ /* 0x000e220000000a00 */
[----:B------:R-:W1:Y:S01]  /*0090*/  LDCU.64 UR6, c[0x0][0x358] ;  /* 0x00006b00ff0677ac */ /* 0x000e620008000a00 */
[----:B0-----:R-:W-:-:S05]  /*00a0*/  IMAD.WIDE R4, R0, 0x4, R4 ;  /* 0x0000000400047825 */ /* 0x001fca00078e0204 */
[----:B-1----:R-:W2:Y:S01]  /*00b0*/  LDG.E R3, desc[UR6][R4.64] ;  /* 0x0000000604037981 */ /* 0x002ea2000c1e1900 */
[----:B------:R-:W0:Y:S01]  /*00c0*/  S2UR UR5, SR_CgaCtaId ;  /* 0x00000000000579c3 */ /* 0x000e220000008800 */
[----:B------:R-:W-:Y:S01]  /*00d0*/  UMOV UR4, 0x400 ;  /* 0x0000040000047882 */ /* 0x000fe20000000000 */
[----:B------:R-:W-:Y:S01]  /*00e0*/  LOP3.LUT P0, RZ, R0, R7, RZ, 0xfc, !PT ;  /* 0x0000000700ff7212 */ /* 0x000fe2000780fcff */
[----:B------:R-:W-:Y:S01]  /*00f0*/  BSSY.RECONVERGENT B0, `(.L_x_0) ;  /* 0x000000d000007945 */ /* 0x000fe20003800200 */
[----:B------:R-:W-:Y:S01]  /*0100*/  IMAD.MOV.U32 R2, RZ, RZ, RZ ;  /* 0x000000ffff027224 */ /* 0x000fe200078e00ff */
[----:B0-----:R-:W-:-:S06]  /*0110*/  ULEA UR4, UR5, UR4, 0x18 ;  /* 0x0000000405047291 */ /* 0x001fcc000f8ec0ff */
[----:B------:R-:W-:-:S05]  /*0120*/  LEA R6, R7, UR4, 0x2 ;  /* 0x0000000407067c11 */ /* 0x000fca000f8e10ff */
[----:B--2---:R0:W-:Y:S01]  /*0130*/  STS [R6], R3 ;  /* 0x0000000306007388 */ /* 0x0041e20000000800 */
[----:B------:R-:W-:Y:S06]  /*0140*/  BAR.SYNC.DEFER_BLOCKING 0x0 ;  /* 0x0000000000007b1d */ /* 0x000fec0000010000 */
[----:B------:R-:W-:Y:S05]  /*0150*/  @!P0 BRA `(.L_x_1) ;  /* 0x0000000000188947 */ /* 0x000fea0003800000 */
[----:B------:R-:W-:-:S04]  /*0160*/  ISETP.NE.AND P0, PT, R0, RZ, PT ;  /* 0x000000ff0000720c */ /* 0x000fc80003f05270 */
[----:B------:R-:W-:-:S13]  /*0170*/  ISETP.NE.OR P0, PT, R7, RZ, !P0 ;  /* 0x000000ff0700720c */ /* 0x000fda0004705670 */
[----:B------:R-:W-:Y:S05]  /*0180*/  @P0 BRA `(.L_x_2) ;  /* 0x0000000000080947 */ /* 0x000fea0003800000 */
[----:B------:R1:W5:Y:S01]  /*0190*/  LDG.E R2, desc[UR6][R4.64+-0x4] ;  /* 0xfffffc0604027981 */ /* 0x000362000c1e1900 */
[----:B------:R-:W-:Y:S05]  /*01a0*/  BRA `(.L_x_1) ;  /* 0x0000000000047947 */ /* 0x000fea0003800000 */
.L_x_2:
[----:B------:R2:W3:Y:S02]  /*01b0*/  LDS R2, [R6+-0x4] ;  /* 0xfffffc0006027984 */ /* 0x0004e40000000800 */
.L_x_1:
[----:B------:R-:W-:Y:S05]  /*01c0*/  BSYNC.RECONVERGENT B0 ;  /* 0x0000000000007941 */ /* 0x000fea0003800200 */
.L_x_0:
[----:B0-----:R-:W3:Y:S02]  /*01d0*/  LDS R3, [R6] ;  /* 0x0000000006037984 */ /* 0x001ee40000000800 */
[----:B---3-5:R-:W-:-:S13]  /*01e0*/  ISETP.GE.AND P0, PT, R2, R3, PT ;  /* 0x000000030200720c */ /* 0x028fda0003f06270 */
[----:B------:R-:W-:Y:S05]  /*01f0*/  @P0 EXIT ;  /* 0x000000000000094d */ /* 0x000fea0003800000 */
[----:B------:R-:W-:Y:S01]  /*0200*/  IMAD.IADD R8, R3, 0x1, -R2 ;  /* 0x0000000103087824 */ /* 0x000fe200078e0a02 */
[----:B------:R-:W-:Y:S01]  /*0210*/  BSSY.RECONVERGENT B0, `(.L_x_3) ;  /* 0x0000020000007945 */ /* 0x000fe20003800200 */
[----:B------:R-:W-:-:S03]  /*0220*/  IMAD.IADD R3, R2, 0x1, -R3 ;  /* 0x0000000102037824 */ /* 0x000fc600078e0a03 */
[----:B------:R-:W-:Y:S02]  /*0230*/  LOP3.LUT R9, R8, 0xf, RZ, 0xc0, !PT ;  /* 0x0000000f08097812 */ /* 0x000fe400078ec0ff */
[----:B------:R-:W-:Y:S02]  /*0240*/  ISETP.GT.U32.AND P1, PT, R3, -0x10, PT ;  /* 0xfffffff00300780c */ /* 0x000fe40003f24070 */
[----:B------:R-:W-:-:S11]  /*0250*/  ISETP.NE.AND P0, PT, R9, RZ, PT ;  /* 0x000000ff0900720c */ /* 0x000fd60003f05270 */
[----:B------:R-:W-:Y:S05]  /*0260*/  @P1 BRA `(.L_x_4) ;  /* 0x0000000000681947 */ /* 0x000fea0003800000 */
[----:B--2---:R-:W0:Y:S01]  /*0270*/  LDC.64 R6, c[0x0][0x380] ;  /* 0x0000e000ff067b82 */ /* 0x004e220000000a00 */
[----:B------:R-:W-:-:S05]  /*0280*/  LOP3.LUT R3, R8, 0xfffffff0, RZ, 0xc0, !PT ;  /* 0xfffffff008037812 */ /* 0x000fca00078ec0ff */
[----:B------:R-:W-:Y:S01]  /*0290*/  IMAD.MOV R3, RZ, RZ, -R3 ;  /* 0x000000ffff037224 */ /* 0x000fe200078e0a03 */
[----:B0-----:R-:W-:-:S05]  /*02a0*/  IADD3 R6, P1, PT, R6, 0x20, RZ ;  /* 0x0000002006067810 */ /* 0x001fca0007f3e0ff */
[----:B------:R-:W-:-:S08]  /*02b0*/  IMAD.X R7, RZ, RZ, R7, P1 ;  /* 0x000000ffff077224 */ /* 0x000fd000008e0607 */
.L_x_5:
[----:B01----:R-:W-:-:S04]  /*02c0*/  IMAD.WIDE R4, R2, 0x4, R6 ;  /* 0x0000000402047825 */ /* 0x003fc800078e0206 */
[----:B------:R-:W-:Y:S01]  /*02d0*/  VIADD R3, R3, 0x10 ;  /* 0x0000001003037836 */ /* 0x000fe20000000000 */
[----:B------:R0:W-:Y:S01]  /*02e0*/  STG.E desc[UR6][R4.64+-0x20], R0 ;  /* 0xffffe00004007986 */ /* 0x0001e2000c101906 */
[----:B------:R-:W-:-:S03]  /*02f0*/  VIADD R2, R2, 0x10 ;  /* 0x0000001002027836 */ /* 0x000fc60000000000 */
[----:B------:R0:W-:Y:S01]  /*0300*/  STG.E desc[UR6][R4.64+-0x1c], R0 ;  /* 0xffffe40004007986 */ /* 0x0001e2000c101906 */
[----:B------:R-:W-:-:S03]  /*0310*/  ISETP.NE.AND P1, PT, R3, RZ, PT ;  /* 0x000000ff0300720c */ /* 0x000fc60003f25270 */
[----:B------:R0:W-:Y:S04]  /*0320*/  STG.E desc[UR6][R4.64+-0x18], R0 ;  /* 0xffffe80004007986 */ /* 0x0001e8000c101906 */
        /* <DEDUP_REMOVED lines=12> */
[----:B------:R0:W-:Y:S01]  /*03f0*/  STG.E desc[UR6][R4.64+0x1c], R0 ;  /* 0x00001c0004007986 */ /* 0x0001e2000c101906 */
[----:B------:R-:W-:Y:S05]  /*0400*/  @P1 BRA `(.L_x_5) ;  /* 0xfffffffc00ac1947 */ /* 0x000fea000383ffff */
.L_x_4:
[----:B------:R-:W-:Y:S05]  /*0410*/  BSYNC.RECONVERGENT B0 ;  /* 0x0000000000007941 */ /* 0x000fea0003800200 */
.L_x_3:
[----:B------:R-:W-:Y:S05]  /*0420*/  @!P0 EXIT ;  /* 0x000000000000894d */ /* 0x000fea0003800000 */
[----:B------:R-:W-:Y:S01]  /*0430*/  ISETP.GE.U32.AND P0, PT, R9, 0x8, PT ;  /* 0x000000080900780c */ /* 0x000fe20003f06070 */
[----:B------:R-:W-:Y:S01]  /*0440*/  BSSY.RECONVERGENT B0, `(.L_x_6) ;  /* 0x000000f000007945 */ /* 0x000fe20003800200 */
[----:B------:R-:W-:-:S04]  /*0450*/  LOP3.LUT R3, R8, 0x7, RZ, 0xc0, !PT ;  /* 0x0000000708037812 */ /* 0x000fc800078ec0ff */
[----:B------:R-:W-:-:S07]  /*0460*/  ISETP.NE.AND P1, PT, R3, RZ, PT ;  /* 0x000000ff0300720c */ /* 0x000fce0003f25270 */
[----:B------:R-:W-:Y:S06]  /*0470*/  @!P0 BRA `(.L_x_7) ;  /* 0x00000000002c8947 */ /* 0x000fec0003800000 */
[----:B01----:R-:W0:Y:S02]  /*0480*/  LDC.64 R4, c[0x0][0x380] ;  /* 0x0000e000ff047b82 */ /* 0x003e240000000a00 */
[----:B0-----:R-:W-:-:S04]  /*0490*/  IMAD.WIDE R4, R2, 0x4, R4 ;  /* 0x0000000402047825 */ /* 0x001fc800078e0204 */
[----:B------:R-:W-:Y:S01]  /*04a0*/  VIADD R2, R2, 0x8 ;  /* 0x0000000802027836 */ /* 0x000fe20000000000 */
[----:B------:R3:W-:Y:S04]  /*04b0*/  STG.E desc[UR6][R4.64], R0 ;  /* 0x0000000004007986 */ /* 0x0007e8000c101906 */
[----:B------:R3:W-:Y:S04]  /*04c0*/  STG.E desc[UR6][R4.64+0x4], R0 ;  /* 0x0000040004007986 */ /* 0x0007e8000c101906 */
[----:B------:R3:W-:Y:S04]  /*04d0*/  STG.E desc[UR6][R4.64+0x8], R0 ;  /* 0x0000080004007986 */ /* 0x0007e8000c101906 */
[----:B------:R3:W-:Y:S04]  /*04e0*/  STG.E desc[UR6][R4.64+0xc], R0 ;  /* 0x00000c0004007986 */ /* 0x0007e8000c101906 */
[----:B------:R3:W-:Y:S04]  /*04f0*/  STG.E desc[UR6][R4.64+0x10], R0 ;  /* 0x0000100004007986 */ /* 0x0007e8000c101906 */
[----:B------:R3:W-:Y:S04]  /*0500*/  STG.E desc[UR6][R4.64+0x14], R0 ;  /* 0x0000140004007986 */ /* 0x0007e8000c101906 */
[----:B------:R3:W-:Y:S04]  /*0510*/  STG.E desc[UR6][R4.64+0x18], R0 ;  /* 0x0000180004007986 */ /* 0x0007e8000c101906 */
[----:B------:R3:W-:Y:S02]  /*0520*/  STG.E desc[UR6][R4.64+0x1c], R0 ;  /* 0x00001c0004007986 */ /* 0x0007e4000c101906 */
.L_x_7:
[----:B------:R-:W-:Y:S05]  /*0530*/  BSYNC.RECONVERGENT B0 ;  /* 0x0000000000007941 */ /* 0x000fea0003800200 */
.L_x_6:
[----:B------:R-:W-:Y:S05]  /*0540*/  @!P1 EXIT ;  /* 0x000000000000994d */ /* 0x000fea0003800000 */
[----:B------:R-:W-:Y:S02]  /*0550*/  ISETP.GE.U32.AND P0, PT, R3, 0x4, PT ;  /* 0x000000040300780c */ /* 0x000fe40003f06070 */
[----:B------:R-:W-:-:S04]  /*0560*/  LOP3.LUT R3, R8, 0x3, RZ, 0xc0, !PT ;  /* 0x0000000308037812 */ /* 0x000fc800078ec0ff */
[----:B------:R-:W-:-:S07]  /*0570*/  ISETP.NE.AND P1, PT, R3, RZ, PT ;  /* 0x000000ff0300720c */ /* 0x000fce0003f25270 */
[----:B01-3--:R-:W0:Y:S02]  /*0580*/  @P0 LDC.64 R4, c[0x0][0x380] ;  /* 0x0000e000ff040b82 */ /* 0x00be240000000a00 */
[----:B0-----:R-:W-:-:S05]  /*0590*/  @P0 IMAD.WIDE R4, R2, 0x4, R4 ;  /* 0x0000000402040825 */ /* 0x001fca00078e0204 */
[----:B------:R0:W-:Y:S04]  /*05a0*/  @P0 STG.E desc[UR6][R4.64], R0 ;  /* 0x0000000004000986 */ /* 0x0001e8000c101906 */
[----:B------:R0:W-:Y:S04]  /*05b0*/  @P0 STG.E desc[UR6][R4.64+0x4], R0 ;  /* 0x0000040004000986 */ /* 0x0001e8000c101906 */
[----:B------:R0:W-:Y:S04]  /*05c0*/  @P0 STG.E desc[UR6][R4.64+0x8], R0 ;  /* 0x0000080004000986 */ /* 0x0001e8000c101906 */
[----:B------:R0:W-:Y:S01]  /*05d0*/  @P0 STG.E desc[UR6][R4.64+0xc], R0 ;  /* 0x00000c0004000986 */ /* 0x0001e2000c101906 */
[----:B------:R-:W-:Y:S05]  /*05e0*/  @!P1 EXIT ;  /* 0x000000000000994d */ /* 0x000fea0003800000 */
[----:B--2---:R-:W1:Y:S01]  /*05f0*/  LDC.64 R6, c[0x0][0x380] ;  /* 0x0000e000ff067b82 */ /* 0x004e620000000a00 */
[----:B------:R-:W-:Y:S02]  /*0600*/  @P0 VIADD R2, R2, 0x4 ;  /* 0x0000000402020836 */ /* 0x000fe40000000000 */
[----:B------:R-:W-:-:S07]  /*0610*/  IMAD.MOV R3, RZ, RZ, -R3 ;  /* 0x000000ffff037224 */ /* 0x000fce00078e0a03 */
.L_x_8:
[----:B01----:R-:W-:-:S04]  /*0620*/  IMAD.WIDE R4, R2, 0x4, R6 ;  /* 0x0000000402047825 */ /* 0x003fc800078e0206 */
[----:B------:R-:W-:Y:S01]  /*0630*/  VIADD R3, R3, 0x1 ;  /* 0x0000000103037836 */ /* 0x000fe20000000000 */
[----:B------:R2:W-:Y:S01]  /*0640*/  STG.E desc[UR6][R4.64], R0 ;  /* 0x0000000004007986 */ /* 0x0005e2000c101906 */
[----:B------:R-:W-:-:S03]  /*0650*/  VIADD R2, R2, 0x1 ;  /* 0x0000000102027836 */ /* 0x000fc60000000000 */
[----:B------:R-:W-:-:S13]  /*0660*/  ISETP.NE.AND P0, PT, R3, RZ, PT ;  /* 0x000000ff0300720c */ /* 0x000fda0003f05270 */
[----:B--2---:R-:W-:Y:S05]  /*0670*/  @P0 BRA `(.L_x_8) ;  /* 0xfffffffc00e80947 */ /* 0x004fea000383ffff */
[----:B------:R-:W-:Y:S05]  /*0680*/  EXIT ;  /* 0x000000000000794d */ /* 0x000fea0003800000 */
.L_x_9:
[----:B------:R-:W-:-:S00]  /*0690*/  BRA `(.L_x_9) ;  /* 0xfffffffc00fc7947 */ /* 0x000fc0000383ffff */
[----:B------:R-:W-:-:S00]  /*06a0*/  NOP ;  /* 0x0000000000007918 */ /* 0x000fc00000000000 */
        /* <DEDUP_REMOVED lines=13> */
.L_x_11:


//--------------------- .text._Z10count_histPiS_i --------------------------
	.section	.text._Z10count_histPiS_i,"ax",@progbits
	.align	128
        .global         _Z10count_histPiS_i
        .type           _Z10count_histPiS_i,@function
        .size           _Z10count_histPiS_i,(.L_x_12 - _Z10count_histPiS_i)
        .other          _Z10count_histPiS_i,@"STO_CUDA_ENTRY STV_DEFAULT"
_Z10count_histPiS_i:
.text._Z10count_histPiS_i:
        /* <DEDUP_REMOVED lines=10> */
[----:B0-----:R-:W-:-:S06]  /*00a0*/  IMAD.WIDE R2, R5, 0x4, R2 ;  /* 0x0000000405027825 */ /* 0x001fcc00078e0202 */
[----:B------:R-:W0:Y:S01]  /*00b0*/  LDC.64 R4, c[0x0][0x388] ;  /* 0x0000e200ff047b82 */ /* 0x000e220000000a00 */
[----:B-1----:R-:W0:Y:S01]  /*00c0*/  LDG.E R3, desc[UR4][R2.64] ;  /* 0x0000000402037981 */ /* 0x002e22000c1e1900 */
[----:B------:R-:W-:Y:S02]  /*00d0*/  HFMA2 R7, -RZ, RZ, 0, 5.9604644775390625e-08 ;  /* 0x00000001ff077431 */ /* 0x000fe400000001ff */
[----:B0-----:R-:W-:-:S05]  /*00e0*/  IMAD.WIDE R4, R3, 0x4, R4 ;  /* 0x0000000403047825 */ /* 0x001fca00078e0204 */
[----:B------:R-:W-:Y:S01]  /*00f0*/  REDG.E.ADD.STRONG.GPU desc[UR4][R4.64], R7 ;  /* 0x000000070400798e */ /* 0x000fe2000c12e104 */
[----:B------:R-:W-:Y:S05]  /*0100*/  EXIT ;  /* 0x000000000000794d */ /* 0x000fea0003800000 */
.L_x_10:
        /* <DEDUP_REMOVED lines=15> */
.L_x_12:


//--------------------- .nv.shared._Z8arr_sortPiS_i --------------------------
	.section	.nv.shared._Z8arr_sortPiS_i,"aw",@nobits
	.sectionflags	@""
	.align	4
.nv.shared._Z8arr_sortPiS_i:
	.zero		2048


//--------------------- .nv.shared.reserved.0     --------------------------
	.section	.nv.shared.reserved.0,"aw",@nobits
	.weak		__nv_reservedSMEM_offset_0_alias
	.size		__nv_reservedSMEM_offset_0_alias, 0, 64
	.other		__nv_reservedSMEM_offset_0_alias,@"STO_CUDA_RESERVED_SHARED STV_DEFAULT"
__nv_reservedSMEM_offset_0_alias:
	.zero		0
	.zero		64


//--------------------- .nv.constant0._Z8arr_sortPiS_i --------------------------
	.section	.nv.constant0._Z8arr_sortPiS_i,"a",@progbits
	.sectionflags	@""
	.align	4
.nv.constant0._Z8arr_sortPiS_i:
	.zero		916


//--------------------- .nv.constant0._Z10count_histPiS_i --------------------------
	.section	.nv.constant0._Z10count_histPiS_i,"a",@progbits
	.sectionflags	@""
	.align	4
.nv.constant0._Z10count_histPiS_i:
	.zero		916


//--------------------- SYMBOLS --------------------------

	.type		.nv.reservedSmem.offset0,@object
	.size		.nv.reservedSmem.offset0,0x4
	.type		.nv.reservedSmem.cap,@object
	.size		.nv.reservedSmem.cap,0x4
